	.headerflags	@"EF_CUDA_TEXMODE_UNIFIED EF_CUDA_64BIT_ADDRESS EF_CUDA_ACCELERATORS EF_CUDA_SM90 EF_CUDA_VIRTUAL_SM(EF_CUDA_SM90)"
	.elftype	@"ET_EXEC"


//--------------------- .nv.info                  --------------------------
	.section	.nv.info,"",@"SHT_CUDA_INFO"
	.align	4


	//----- nvinfo : EIATTR_REGCOUNT
	.align		4
        /*0000*/ 	.byte	0x04, 0x2f
        /*0002*/ 	.short	(.L_3 - .L_2)
	.align		4
.L_2:
        /*0004*/ 	.word	index@(triton_poi_fused__native_batch_norm_legit_no_training_convolution_relu_0)
        /*0008*/ 	.word	0x00000017


	//----- nvinfo : EIATTR_MIN_STACK_SIZE
	.align		4
.L_3:
        /*000c*/ 	.byte	0x04, 0x12
        /*000e*/ 	.short	(.L_5 - .L_4)
	.align		4
.L_4:
        /*0010*/ 	.word	index@(triton_poi_fused__native_batch_norm_legit_no_training_convolution_relu_0)
        /*0014*/ 	.word	0x00000000


	//----- nvinfo : EIATTR_FRAME_SIZE
	.align		4
.L_5:
        /*0018*/ 	.byte	0x04, 0x11
        /*001a*/ 	.short	(.L_7 - .L_6)
	.align		4
.L_6:
        /*001c*/ 	.word	index@(triton_poi_fused__native_batch_norm_legit_no_training_convolution_relu_0)
        /*0020*/ 	.word	0x00000000


	//----- nvinfo : EIATTR_MIN_STACK_SIZE
	.align		4
.L_7:
        /*0024*/ 	.byte	0x04, 0x12
        /*0026*/ 	.short	(.L_9 - .L_8)
	.align		4
.L_8:
        /*0028*/ 	.word	index@(triton_poi_fused__native_batch_norm_legit_no_training_convolution_relu_0)
        /*002c*/ 	.word	0x00000000
.L_9:


//--------------------- .nv.info.triton_poi_fused__native_batch_norm_legit_no_training_convolution_relu_0 --------------------------
	.section	.nv.info.triton_poi_fused__native_batch_norm_legit_no_training_convolution_relu_0,"",@"SHT_CUDA_INFO"
	.sectionflags	@""
	.align	4


	//----- nvinfo : EIATTR_CUDA_API_VERSION
	.align		4
        /*0000*/ 	.byte	0x04, 0x37
        /*0002*/ 	.short	(.L_11 - .L_10)
.L_10:
        /*0004*/ 	.word	0x0000007c


	//----- nvinfo : EIATTR_KPARAM_INFO
	.align		4
.L_11:
        /*0008*/ 	.byte	0x04, 0x17
        /*000a*/ 	.short	(.L_13 - .L_12)
.L_12:
        /*000c*/ 	.word	0x00000000
        /*0010*/ 	.short	0x0007
        /*0012*/ 	.short	0x0038
        /*0014*/ 	.byte	0x00, 0xf0, 0x11, 0x00


	//----- nvinfo : EIATTR_KPARAM_INFO
	.align		4
.L_13:
        /*0018*/ 	.byte	0x04, 0x17
        /*001a*/ 	.short	(.L_15 - .L_14)
.L_14:
        /*001c*/ 	.word	0x00000000
        /*0020*/ 	.short	0x0006
        /*0022*/ 	.short	0x0030
        /*0024*/ 	.byte	0x00, 0xf4, 0x21, 0x00


	//----- nvinfo : EIATTR_KPARAM_INFO
	.align		4
.L_15:
        /*0028*/ 	.byte	0x04, 0x17
        /*002a*/ 	.short	(.L_17 - .L_16)
.L_16:
        /*002c*/ 	.word	0x00000000
        /*0030*/ 	.short	0x0005
        /*0032*/ 	.short	0x0028
        /*0034*/ 	.byte	0x00, 0xf4, 0x21, 0x00


	//----- nvinfo : EIATTR_KPARAM_INFO
	.align		4
.L_17:
        /*0038*/ 	.byte	0x04, 0x17
        /*003a*/ 	.short	(.L_19 - .L_18)
.L_18:
        /*003c*/ 	.word	0x00000000
        /*0040*/ 	.short	0x0004
        /*0042*/ 	.short	0x0020
        /*0044*/ 	.byte	0x00, 0xf4, 0x21, 0x00


	//----- nvinfo : EIATTR_KPARAM_INFO
	.align		4
.L_19:
        /*0048*/ 	.byte	0x04, 0x17
        /*004a*/ 	.short	(.L_21 - .L_20)
.L_20:
        /*004c*/ 	.word	0x00000000
        /*0050*/ 	.short	0x0003
        /*0052*/ 	.short	0x0018
        /*0054*/ 	.byte	0x00, 0xf4, 0x21, 0x00


	//----- nvinfo : EIATTR_KPARAM_INFO
	.align		4
.L_21:
        /*0058*/ 	.byte	0x04, 0x17
        /*005a*/ 	.short	(.L_23 - .L_22)
.L_22:
        /*005c*/ 	.word	0x00000000
        /*0060*/ 	.short	0x0002
        /*0062*/ 	.short	0x0010
        /*0064*/ 	.byte	0x00, 0xf4, 0x21, 0x00


	//----- nvinfo : EIATTR_KPARAM_INFO
	.align		4
.L_23:
        /*0068*/ 	.byte	0x04, 0x17
        /*006a*/ 	.short	(.L_25 - .L_24)
.L_24:
        /*006c*/ 	.word	0x00000000
        /*0070*/ 	.short	0x0001
        /*0072*/ 	.short	0x0008
        /*0074*/ 	.byte	0x00, 0xf4, 0x21, 0x00


	//----- nvinfo : EIATTR_KPARAM_INFO
	.align		4
.L_25:
        /*0078*/ 	.byte	0x04, 0x17
        /*007a*/ 	.short	(.L_27 - .L_26)
.L_26:
        /*007c*/ 	.word	0x00000000
        /*0080*/ 	.short	0x0000
        /*0082*/ 	.short	0x0000
        /*0084*/ 	.byte	0x00, 0xf4, 0x21, 0x00


	//----- nvinfo : EIATTR_SPARSE_MMA_MASK
	.align		4
.L_27:
        /*0088*/ 	.byte	0x03, 0x50
        /*008a*/ 	.short	0x0000


	//----- nvinfo : EIATTR_MAXREG_COUNT
	.align		4
        /*008c*/ 	.byte	0x03, 0x1b
        /*008e*/ 	.short	0x00ff


	//----- nvinfo : EIATTR_EXIT_INSTR_OFFSETS
	.align		4
        /*0090*/ 	.byte	0x04, 0x1c
        /*0092*/ 	.short	(.L_29 - .L_28)


	//   ....[0]....
.L_28:
        /*0094*/ 	.word	0x00000370


	//   ....[1]....
        /*0098*/ 	.word	0x00000390


	//----- nvinfo : EIATTR_REQNTID
	.align		4
.L_29:
        /*009c*/ 	.byte	0x04, 0x10
        /*009e*/ 	.short	(.L_31 - .L_30)
.L_30:
        /*00a0*/ 	.word	0x00000080
        /*00a4*/ 	.word	0x00000001
        /*00a8*/ 	.word	0x00000001


	//----- nvinfo : EIATTR_CBANK_PARAM_SIZE
	.align		4
.L_31:
        /*00ac*/ 	.byte	0x03, 0x19
        /*00ae*/ 	.short	0x003c


	//----- nvinfo : EIATTR_PARAM_CBANK
	.align		4
        /*00b0*/ 	.byte	0x04, 0x0a
        /*00b2*/ 	.short	(.L_33 - .L_32)
	.align		4
.L_32:
        /*00b4*/ 	.word	index@(.nv.constant0.triton_poi_fused__native_batch_norm_legit_no_training_convolution_relu_0)
        /*00b8*/ 	.short	0x0210
        /*00ba*/ 	.short	0x003c


	//----- nvinfo : EIATTR_SW_WAR
	.align		4
.L_33:
        /*00bc*/ 	.byte	0x04, 0x36
        /*00be*/ 	.short	(.L_35 - .L_34)
.L_34:
        /*00c0*/ 	.word	0x00000008
.L_35:


//--------------------- .nv.callgraph             --------------------------
	.section	.nv.callgraph,"",@"SHT_CUDA_CALLGRAPH"
	.align	4
	.sectionentsize	8
	.align		4
        /*0000*/ 	.word	0x00000000
	.align		4
        /*0004*/ 	.word	0xffffffff
	.align		4
        /*0008*/ 	.word	0x00000000
	.align		4
        /*000c*/ 	.word	0xfffffffe
	.align		4
        /*0010*/ 	.word	0x00000000
	.align		4
        /*0014*/ 	.word	0xfffffffd
	.align		4
        /*0018*/ 	.word	0x00000000
	.align		4
        /*001c*/ 	.word	0xfffffffc


//--------------------- .nv.constant4             --------------------------
	.section	.nv.constant4,"a",@progbits
	.align	8
	.align		8
.nv.constant4:
        /*0000*/ 	.dword	_$_str
	.align		8
        /*0008*/ 	.dword	_$_str_$_2


//--------------------- .text.triton_poi_fused__native_batch_norm_legit_no_training_convolution_relu_0 --------------------------
	.section	.text.triton_poi_fused__native_batch_norm_legit_no_training_convolution_relu_0,"ax",@progbits
	.align	128
        .global         triton_poi_fused__native_batch_norm_legit_no_training_convolution_relu_0
        .type           triton_poi_fused__native_batch_norm_legit_no_training_convolution_relu_0,@function
        .size           triton_poi_fused__native_batch_norm_legit_no_training_convolution_relu_0,(.L_x_1 - triton_poi_fused__native_batch_norm_legit_no_training_convolution_relu_0)
        .other          triton_poi_fused__native_batch_norm_legit_no_training_convolution_relu_0,@"STO_CUDA_ENTRY STV_DEFAULT"
triton_poi_fused__native_batch_norm_legit_no_training_convolution_relu_0:
.text.triton_poi_fused__native_batch_norm_legit_no_training_convolution_relu_0:
[----:B------:R-:W0:Y:S01]  /*0000*/  LDC R1, c[0x0][0x28] ;  /* 0x00000a00ff017b82 */ /* 0x000e220000000800 */
[----:B------:R-:W1:Y:S07]  /*0010*/  S2R R0, SR_TID.X ;  /* 0x0000000000007919 */ /* 0x000e6e0000002100 */
[----:B------:R-:W2:Y:S01]  /*0020*/  LDC.64 R12, c[0x0][0x228] ;  /* 0x00008a00ff0c7b82 */ /* 0x000ea20000000a00 */
[----:B------:R-:W-:Y:S01]  /*0030*/  CS2R R4, SRZ ;  /* 0x0000000000047805 */ /* 0x000fe2000001ff00 */
[----:B------:R-:W-:Y:S01]  /*0040*/  ULDC.64 UR4, c[0x0][0x208] ;  /* 0x0000820000047ab9 */ /* 0x000fe20000000a00 */
[----:B------:R-:W3:Y:S05]  /*0050*/  S2R R3, SR_CTAID.X ;  /* 0x0000000000037919 */ /* 0x000eea0000002500 */
[----:B------:R-:W4:Y:S08]  /*0060*/  LDC.64 R10, c[0x0][0x218] ;  /* 0x00008600ff0a7b82 */ /* 0x000f300000000a00 */
[----:B------:R-:W5:Y:S08]  /*0070*/  LDC.64 R14, c[0x0][0x220] ;  /* 0x00008800ff0e7b82 */ /* 0x000f700000000a00 */
[----:B------:R-:W5:Y:S01]  /*0080*/  LDC.64 R16, c[0x0][0x230] ;  /* 0x00008c00ff107b82 */ /* 0x000f620000000a00 */
[----:B-1----:R-:W-:-:S07]  /*0090*/  LOP3.LUT R0, R0, 0x7f, RZ, 0xc0, !PT ;  /* 0x0000007f00007812 */ /* 0x002fce00078ec0ff */
[----:B------:R-:W1:Y:S01]  /*00a0*/  LDC.64 R6, c[0x0][0x238] ;  /* 0x00008e00ff067b82 */ /* 0x000e620000000a00 */
[----:B---3--:R-:W-:Y:S02]  /*00b0*/  SHF.R.S32.HI R2, RZ, 0x18, R3 ;  /* 0x00000018ff027819 */ /* 0x008fe40000011403 */
[----:B------:R-:W-:Y:S02]  /*00c0*/  LEA R0, R3, R0, 0x7 ;  /* 0x0000000003007211 */ /* 0x000fe400078e38ff */
[----:B------:R-:W-:Y:S02]  /*00d0*/  SGXT R3, R2, 0x1 ;  /* 0x000000010203781a */ /* 0x000fe40000000200 */
[----:B------:R-:W-:Y:S02]  /*00e0*/  ISETP.GE.AND P0, PT, R0, 0x80, PT ;  /* 0x000000800000780c */ /* 0x000fe40003f06270 */
[----:B------:R-:W-:-:S04]  /*00f0*/  LEA.HI R3, R3, R0, RZ, 0x4 ;  /* 0x0000000003037211 */ /* 0x000fc800078f20ff */
[----:B------:R-:W-:-:S04]  /*0100*/  SHF.R.S32.HI R2, RZ, 0x4, R3 ;  /* 0x00000004ff027819 */ /* 0x000fc80000011403 */
[----:B------:R-:W-:-:S04]  /*0110*/  LEA.HI R3, R3, R2, RZ, 0x1 ;  /* 0x0000000203037211 */ /* 0x000fc800078f08ff */
[----:B------:R-:W-:-:S04]  /*0120*/  LOP3.LUT R3, R3, 0xfffffffe, RZ, 0xc0, !PT ;  /* 0xfffffffe03037812 */ /* 0x000fc800078ec0ff */
[----:B------:R-:W-:Y:S02]  /*0130*/  IADD3 R19, R2, -R3, RZ ;  /* 0x8000000302137210 */ /* 0x000fe40007ffe0ff */
[----:B------:R-:W3:Y:S03]  /*0140*/  LDC.64 R2, c[0x0][0x210] ;  /* 0x00008400ff027b82 */ /* 0x000ee60000000a00 */
[----:B--2---:R-:W-:-:S05]  /*0150*/  IMAD.WIDE R12, R19, 0x4, R12 ;  /* 0x00000004130c7825 */ /* 0x004fca00078e020c */
[----:B------:R5:W2:Y:S01]  /*0160*/  @!P0 LDG.E.EL R4, desc[UR4][R12.64] ;  /* 0x000000040c048981 */ /* 0x000aa2000c2e1900 */
[----:B------:R-:W-:Y:S01]  /*0170*/  CS2R R8, SRZ ;  /* 0x0000000000087805 */ /* 0x000fe2000001ff00 */
[----:B----4-:R-:W-:-:S05]  /*0180*/  IMAD.WIDE R10, R19, 0x4, R10 ;  /* 0x00000004130a7825 */ /* 0x010fca00078e020a */
[----:B------:R4:W2:Y:S01]  /*0190*/  @!P0 LDG.E.EL R8, desc[UR4][R10.64] ;  /* 0x000000040a088981 */ /* 0x0008a2000c2e1900 */
[----:B-----5:R-:W-:-:S04]  /*01a0*/  IMAD.WIDE R12, R19, 0x4, R14 ;  /* 0x00000004130c7825 */ /* 0x020fc800078e020e */
[----:B---3--:R-:W-:Y:S01]  /*01b0*/  IMAD.WIDE R2, R0, 0x4, R2 ;  /* 0x0000000400027825 */ /* 0x008fe200078e0202 */
[----:B------:R-:W3:Y:S04]  /*01c0*/  @!P0 LDG.E.EL R9, desc[UR4][R12.64] ;  /* 0x000000040c098981 */ /* 0x000ee8000c2e1900 */
[----:B------:R-:W5:Y:S01]  /*01d0*/  @!P0 LDG.E R5, desc[UR4][R2.64] ;  /* 0x0000000402058981 */ /* 0x000f62000c1e1900 */
[----:B0-----:R-:W-:-:S04]  /*01e0*/  IMAD.WIDE R14, R19, 0x4, R16 ;  /* 0x00000004130e7825 */ /* 0x001fc800078e0210 */
[----:B-1----:R-:W-:Y:S01]  /*01f0*/  IMAD.WIDE R16, R19, 0x4, R6 ;  /* 0x0000000413107825 */ /* 0x002fe200078e0206 */
[----:B------:R-:W-:Y:S01]  /*0200*/  CS2R R18, SRZ ;  /* 0x0000000000127805 */ /* 0x000fe2000001ff00 */
[----:B----4-:R-:W-:Y:S01]  /*0210*/  HFMA2.MMA R11, -RZ, RZ, 1.625, 0 ;  /* 0x3e800000ff0b7435 */ /* 0x010fe200000001ff */
[----:B------:R-:W0:Y:S04]  /*0220*/  LDC.64 R6, c[0x0][0x240] ;  /* 0x00009000ff067b82 */ /* 0x000e280000000a00 */
[----:B------:R-:W4:Y:S04]  /*0230*/  @!P0 LDG.E.EL R18, desc[UR4][R14.64] ;  /* 0x000000040e128981 */ /* 0x000f28000c2e1900 */
[----:B------:R-:W4:Y:S01]  /*0240*/  @!P0 LDG.E.EL R19, desc[UR4][R16.64] ;  /* 0x0000000410138981 */ /* 0x000f22000c2e1900 */
[----:B0-----:R-:W-:-:S04]  /*0250*/  IMAD.WIDE R6, R0, 0x4, R6 ;  /* 0x0000000400067825 */ /* 0x001fc800078e0206 */
[----:B--2---:R-:W-:-:S04]  /*0260*/  FADD R4, R4, 9.9999997473787516356e-06 ;  /* 0x3727c5ac04047421 */ /* 0x004fc80000000000 */
[----:B------:R-:W0:Y:S02]  /*0270*/  MUFU.SQRT R20, R4 ;  /* 0x0000000400147308 */ /* 0x000e240000002000 */
[C---:B0-----:R-:W-:Y:S02]  /*0280*/  FSETP.GT.AND P1, PT, R20.reuse, 8.50705917302346158658e+37, PT ;  /* 0x7e8000001400780b */ /* 0x041fe40003f24000 */
[----:B------:R-:W-:-:S11]  /*0290*/  FSETP.GEU.AND P2, PT, R20, 1.175494350822287508e-38, PT ;  /* 0x008000001400780b */ /* 0x000fd60003f4e000 */
[----:B------:R-:W-:-:S04]  /*02a0*/  @P1 FMUL R20, R20, 0.25 ;  /* 0x3e80000014141820 */ /* 0x000fc80000400000 */
[----:B------:R-:W-:-:S06]  /*02b0*/  @!P2 FMUL R20, R20, 16777216 ;  /* 0x4b8000001414a820 */ /* 0x000fcc0000400000 */
[----:B------:R-:W0:Y:S01]  /*02c0*/  MUFU.RCP R20, R20 ;  /* 0x0000001400147308 */ /* 0x000e220000001000 */
[----:B------:R-:W-:Y:S01]  /*02d0*/  FSEL R11, R11, 1, P1 ;  /* 0x3f8000000b0b7808 */ /* 0x000fe20000800000 */
[----:B-----5:R-:W-:-:S04]  /*02e0*/  FADD R5, R8, R5 ;  /* 0x0000000508057221 */ /* 0x020fc80000000000 */
[----:B------:R-:W-:Y:S01]  /*02f0*/  @!P2 FMUL R11, R11, 16777216 ;  /* 0x4b8000000b0ba820 */ /* 0x000fe20000400000 */
[----:B---3--:R-:W-:-:S03]  /*0300*/  FADD R9, R5, -R9 ;  /* 0x8000000905097221 */ /* 0x008fc60000000000 */
[----:B0-----:R-:W-:-:S04]  /*0310*/  FMUL R4, R20, R11 ;  /* 0x0000000b14047220 */ /* 0x001fc80000400000 */
[----:B------:R-:W-:-:S04]  /*0320*/  FMUL R4, R9, R4 ;  /* 0x0000000409047220 */ /* 0x000fc80000400000 */
[----:B----4-:R-:W-:Y:S01]  /*0330*/  FFMA R4, R4, R18, R19 ;  /* 0x0000001204047223 */ /* 0x010fe20000000013 */
[----:B------:R0:W-:Y:S04]  /*0340*/  @!P0 STG.E desc[UR4][R2.64], R5 ;  /* 0x0000000502008986 */ /* 0x0001e8000c101904 */
[----:B------:R-:W-:-:S04]  /*0350*/  FSETP.GEU.AND P1, PT, R4, RZ, PT ;  /* 0x000000ff0400720b */ /* 0x000fc80003f2e000 */
[----:B------:R-:W-:Y:S01]  /*0360*/  FSEL R9, R4, RZ, P1 ;  /* 0x000000ff04097208 */ /* 0x000fe20000800000 */
[----:B0-----:R-:W-:Y:S08]  /*0370*/  @P0 EXIT ;  /* 0x000000000000094d */ /* 0x001ff00003800000 */
[----:B------:R-:W-:Y:S01]  /*0380*/  STG.E desc[UR4][R6.64], R9 ;  /* 0x0000000906007986 */ /* 0x000fe2000c101904 */
[----:B------:R-:W-:Y:S05]  /*0390*/  EXIT ;  /* 0x000000000000794d */ /* 0x000fea0003800000 */
.L_x_0:
[----:B------:R-:W-:-:S00]  /*03a0*/  BRA `(.L_x_0) ;  /* 0xfffffffc00fc7947 */ /* 0x000fc0000383ffff */
[----:B------:R-:W-:-:S00]  /*03b0*/  NOP ;  /* 0x0000000000007918 */ /* 0x000fc00000000000 */
        /* <DEDUP_REMOVED lines=12> */
.L_x_1:


//--------------------- .nv.global.init           --------------------------
	.section	.nv.global.init,"aw",@progbits
.nv.global.init:
	.type		_$_str,@object
	.size		_$_str,(_$_str_$_2 - _$_str)
_$_str:
        /*0000*/ 	.byte	0x5f, 0x5f, 0x43, 0x55, 0x44, 0x41, 0x5f, 0x46, 0x54, 0x5a, 0x00
	.type		_$_str_$_2,@object
	.size		_$_str_$_2,(.L_1 - _$_str_$_2)
_$_str_$_2:
        /*000b*/ 	.byte	0x5f, 0x5f, 0x43, 0x55, 0x44, 0x41, 0x5f, 0x50, 0x52, 0x45, 0x43, 0x5f, 0x53, 0x51, 0x52, 0x54
        /*001b*/ 	.byte	0x00
.L_1:


//--------------------- .nv.constant0.triton_poi_fused__native_batch_norm_legit_no_training_convolution_relu_0 --------------------------
	.section	.nv.constant0.triton_poi_fused__native_batch_norm_legit_no_training_convolution_relu_0,"a",@progbits
	.sectionflags	@""
	.align	4
.nv.constant0.triton_poi_fused__native_batch_norm_legit_no_training_convolution_relu_0:
	.zero		588
